//
// Generated by NVIDIA NVVM Compiler
//
// Compiler Build ID: CL-36424714
// Cuda compilation tools, release 13.0, V13.0.88
// Based on NVVM 20.0.0
//

.version 9.0
.target sm_100
.address_size 64

	// .globl	_Z10avg_kernelPdiidS_

.visible .entry _Z10avg_kernelPdiidS_(
	.param .u64 .ptr .align 1 _Z10avg_kernelPdiidS__param_0,
	.param .u32 _Z10avg_kernelPdiidS__param_1,
	.param .u32 _Z10avg_kernelPdiidS__param_2,
	.param .f64 _Z10avg_kernelPdiidS__param_3,
	.param .u64 .ptr .align 1 _Z10avg_kernelPdiidS__param_4
)
{
	.reg .pred 	%p<30>;
	.reg .b32 	%r<217>;
	.reg .b64 	%rd<38>;
	.reg .b64 	%fd<103>;

	ld.param.u64 	%rd4, [_Z10avg_kernelPdiidS__param_0];
	ld.param.u32 	%r99, [_Z10avg_kernelPdiidS__param_1];
	ld.param.u32 	%r101, [_Z10avg_kernelPdiidS__param_2];
	ld.param.f64 	%fd41, [_Z10avg_kernelPdiidS__param_3];
	ld.param.u64 	%rd3, [_Z10avg_kernelPdiidS__param_4];
	cvta.to.global.u64 	%rd1, %rd4;
	mov.u32 	%r102, %ctaid.x;
	mov.u32 	%r103, %ntid.x;
	mov.u32 	%r104, %tid.x;
	mad.lo.s32 	%r1, %r102, %r103, %r104;
	mov.u32 	%r105, %ctaid.y;
	mov.u32 	%r106, %ntid.y;
	mov.u32 	%r107, %tid.y;
	mad.lo.s32 	%r108, %r105, %r106, %r107;
	setp.ge.s32 	%p1, %r1, %r99;
	setp.ge.s32 	%p2, %r108, %r101;
	or.pred  	%p3, %p1, %p2;
	@%p3 bra 	$L__BB0_48;
	cvta.to.global.u64 	%rd5, %rd3;
	mad.lo.s32 	%r110, %r99, %r108, %r1;
	mul.wide.s32 	%rd6, %r110, 8;
	add.s64 	%rd2, %rd5, %rd6;
	mov.b64 	%rd7, 0;
	st.global.u64 	[%rd2], %rd7;
	cvt.rzi.s32.f64 	%r111, %fd41;
	sub.s32 	%r112, %r1, %r111;
	max.s32 	%r179, %r112, 0;
	add.s32 	%r113, %r111, %r1;
	add.s32 	%r114, %r99, -1;
	min.s32 	%r4, %r113, %r114;
	sub.s32 	%r115, %r108, %r111;
	max.s32 	%r5, %r115, 0;
	add.s32 	%r116, %r111, %r108;
	add.s32 	%r117, %r101, -1;
	min.s32 	%r6, %r116, %r117;
	setp.gt.s32 	%p4, %r179, %r4;
	mov.f64 	%fd101, 0d0000000000000000;
	mov.b32 	%r215, 0;
	@%p4 bra 	$L__BB0_46;
	mul.f64 	%fd1, %fd41, %fd41;
	sub.s32 	%r119, %r6, %r5;
	add.s32 	%r120, %r119, 1;
	and.b32  	%r7, %r120, 7;
	add.s32 	%r8, %r5, 3;
	add.s32 	%r121, %r5, 7;
	mul.lo.s32 	%r9, %r99, %r121;
	shl.b32 	%r10, %r99, 3;
	add.s32 	%r122, %r5, 6;
	mul.lo.s32 	%r11, %r99, %r122;
	add.s32 	%r123, %r5, 4;
	mul.lo.s32 	%r12, %r99, %r123;
	add.s32 	%r124, %r5, 2;
	mul.lo.s32 	%r13, %r99, %r124;
	mad.lo.s32 	%r14, %r99, %r5, %r99;
	mov.b32 	%r215, 0;
	mov.f64 	%fd101, 0d0000000000000000;
$L__BB0_3:
	mov.u32 	%r16, %r179;
	setp.lt.s32 	%p5, %r6, %r5;
	@%p5 bra 	$L__BB0_45;
	sub.s32 	%r126, %r6, %r5;
	setp.lt.u32 	%p6, %r126, 7;
	sub.s32 	%r127, %r16, %r1;
	mul.lo.s32 	%r17, %r127, %r127;
	mov.u32 	%r209, %r5;
	@%p6 bra 	$L__BB0_24;
	sub.s32 	%r128, %r6, %r5;
	add.s32 	%r129, %r128, 1;
	and.b32  	%r130, %r129, -8;
	neg.s32 	%r180, %r130;
	sub.s32 	%r189, %r5, %r108;
	add.s32 	%r188, %r9, %r16;
	add.s32 	%r187, %r11, %r16;
	add.s32 	%r131, %r5, 5;
	mad.lo.s32 	%r186, %r99, %r131, %r16;
	add.s32 	%r185, %r12, %r16;
	mad.lo.s32 	%r184, %r99, %r8, %r16;
	add.s32 	%r183, %r13, %r16;
	mad.lo.s32 	%r182, %r99, %r5, %r16;
	add.s32 	%r181, %r14, %r16;
	mov.u32 	%r190, %r8;
$L__BB0_6:
	.pragma "nounroll";
	mad.lo.s32 	%r132, %r189, %r189, %r17;
	cvt.rn.f64.u32 	%fd45, %r132;
	setp.ltu.f64 	%p7, %fd1, %fd45;
	@%p7 bra 	$L__BB0_8;
	add.s32 	%r215, %r215, 1;
	mul.wide.s32 	%rd8, %r182, 8;
	add.s64 	%rd9, %rd1, %rd8;
	ld.global.f64 	%fd46, [%rd9];
	add.f64 	%fd101, %fd101, %fd46;
$L__BB0_8:
	mad.lo.s32 	%r133, %r189, %r189, %r189;
	add.s32 	%r134, %r189, %r133;
	add.s32 	%r135, %r134, %r17;
	add.s32 	%r136, %r135, 1;
	cvt.rn.f64.u32 	%fd47, %r136;
	setp.ltu.f64 	%p8, %fd1, %fd47;
	@%p8 bra 	$L__BB0_10;
	add.s32 	%r215, %r215, 1;
	mul.wide.s32 	%rd10, %r181, 8;
	add.s64 	%rd11, %rd1, %rd10;
	ld.global.f64 	%fd48, [%rd11];
	add.f64 	%fd101, %fd101, %fd48;
$L__BB0_10:
	add.s32 	%r137, %r189, 2;
	mad.lo.s32 	%r138, %r137, %r137, %r17;
	cvt.rn.f64.u32 	%fd49, %r138;
	setp.ltu.f64 	%p9, %fd1, %fd49;
	@%p9 bra 	$L__BB0_12;
	add.s32 	%r215, %r215, 1;
	mul.wide.s32 	%rd12, %r183, 8;
	add.s64 	%rd13, %rd1, %rd12;
	ld.global.f64 	%fd50, [%rd13];
	add.f64 	%fd101, %fd101, %fd50;
$L__BB0_12:
	add.s32 	%r139, %r189, 3;
	mad.lo.s32 	%r140, %r139, %r139, %r17;
	cvt.rn.f64.u32 	%fd51, %r140;
	setp.ltu.f64 	%p10, %fd1, %fd51;
	@%p10 bra 	$L__BB0_14;
	add.s32 	%r215, %r215, 1;
	mul.wide.s32 	%rd14, %r184, 8;
	add.s64 	%rd15, %rd1, %rd14;
	ld.global.f64 	%fd52, [%rd15];
	add.f64 	%fd101, %fd101, %fd52;
$L__BB0_14:
	add.s32 	%r141, %r189, 4;
	mad.lo.s32 	%r142, %r141, %r141, %r17;
	cvt.rn.f64.u32 	%fd53, %r142;
	setp.ltu.f64 	%p11, %fd1, %fd53;
	@%p11 bra 	$L__BB0_16;
	add.s32 	%r215, %r215, 1;
	mul.wide.s32 	%rd16, %r185, 8;
	add.s64 	%rd17, %rd1, %rd16;
	ld.global.f64 	%fd54, [%rd17];
	add.f64 	%fd101, %fd101, %fd54;
$L__BB0_16:
	add.s32 	%r143, %r189, 5;
	mad.lo.s32 	%r144, %r143, %r143, %r17;
	cvt.rn.f64.u32 	%fd55, %r144;
	setp.ltu.f64 	%p12, %fd1, %fd55;
	@%p12 bra 	$L__BB0_18;
	add.s32 	%r215, %r215, 1;
	mul.wide.s32 	%rd18, %r186, 8;
	add.s64 	%rd19, %rd1, %rd18;
	ld.global.f64 	%fd56, [%rd19];
	add.f64 	%fd101, %fd101, %fd56;
$L__BB0_18:
	add.s32 	%r145, %r189, 6;
	mad.lo.s32 	%r146, %r145, %r145, %r17;
	cvt.rn.f64.u32 	%fd57, %r146;
	setp.ltu.f64 	%p13, %fd1, %fd57;
	@%p13 bra 	$L__BB0_20;
	add.s32 	%r215, %r215, 1;
	mul.wide.s32 	%rd20, %r187, 8;
	add.s64 	%rd21, %rd1, %rd20;
	ld.global.f64 	%fd58, [%rd21];
	add.f64 	%fd101, %fd101, %fd58;
$L__BB0_20:
	add.s32 	%r147, %r189, 7;
	mad.lo.s32 	%r148, %r147, %r147, %r17;
	cvt.rn.f64.u32 	%fd59, %r148;
	setp.ltu.f64 	%p14, %fd1, %fd59;
	@%p14 bra 	$L__BB0_22;
	add.s32 	%r215, %r215, 1;
	mul.wide.s32 	%rd22, %r188, 8;
	add.s64 	%rd23, %rd1, %rd22;
	ld.global.f64 	%fd60, [%rd23];
	add.f64 	%fd101, %fd101, %fd60;
$L__BB0_22:
	add.s32 	%r190, %r190, 8;
	add.s32 	%r189, %r189, 8;
	add.s32 	%r188, %r188, %r10;
	add.s32 	%r187, %r187, %r10;
	add.s32 	%r186, %r186, %r10;
	add.s32 	%r185, %r185, %r10;
	add.s32 	%r184, %r184, %r10;
	add.s32 	%r183, %r183, %r10;
	add.s32 	%r182, %r182, %r10;
	add.s32 	%r181, %r181, %r10;
	add.s32 	%r180, %r180, 8;
	setp.ne.s32 	%p15, %r180, 0;
	@%p15 bra 	$L__BB0_6;
	add.s32 	%r209, %r190, -3;
$L__BB0_24:
	setp.eq.s32 	%p16, %r7, 0;
	@%p16 bra 	$L__BB0_45;
	add.s32 	%r150, %r7, -1;
	setp.lt.u32 	%p17, %r150, 3;
	@%p17 bra 	$L__BB0_35;
	sub.s32 	%r151, %r209, %r108;
	mad.lo.s32 	%r152, %r151, %r151, %r17;
	cvt.rn.f64.u32 	%fd62, %r152;
	setp.ltu.f64 	%p18, %fd1, %fd62;
	@%p18 bra 	$L__BB0_28;
	add.s32 	%r215, %r215, 1;
	mad.lo.s32 	%r153, %r209, %r99, %r16;
	mul.wide.s32 	%rd24, %r153, 8;
	add.s64 	%rd25, %rd1, %rd24;
	ld.global.f64 	%fd63, [%rd25];
	add.f64 	%fd101, %fd101, %fd63;
$L__BB0_28:
	add.s32 	%r73, %r209, 1;
	sub.s32 	%r154, %r73, %r108;
	mad.lo.s32 	%r155, %r154, %r154, %r17;
	cvt.rn.f64.u32 	%fd64, %r155;
	setp.ltu.f64 	%p19, %fd1, %fd64;
	@%p19 bra 	$L__BB0_30;
	add.s32 	%r215, %r215, 1;
	mad.lo.s32 	%r156, %r73, %r99, %r16;
	mul.wide.s32 	%rd26, %r156, 8;
	add.s64 	%rd27, %rd1, %rd26;
	ld.global.f64 	%fd65, [%rd27];
	add.f64 	%fd101, %fd101, %fd65;
$L__BB0_30:
	add.s32 	%r76, %r209, 2;
	sub.s32 	%r157, %r76, %r108;
	mad.lo.s32 	%r158, %r157, %r157, %r17;
	cvt.rn.f64.u32 	%fd66, %r158;
	setp.ltu.f64 	%p20, %fd1, %fd66;
	@%p20 bra 	$L__BB0_32;
	add.s32 	%r215, %r215, 1;
	mad.lo.s32 	%r159, %r76, %r99, %r16;
	mul.wide.s32 	%rd28, %r159, 8;
	add.s64 	%rd29, %rd1, %rd28;
	ld.global.f64 	%fd67, [%rd29];
	add.f64 	%fd101, %fd101, %fd67;
$L__BB0_32:
	add.s32 	%r79, %r209, 3;
	sub.s32 	%r160, %r79, %r108;
	mad.lo.s32 	%r161, %r160, %r160, %r17;
	cvt.rn.f64.u32 	%fd68, %r161;
	setp.ltu.f64 	%p21, %fd1, %fd68;
	@%p21 bra 	$L__BB0_34;
	add.s32 	%r215, %r215, 1;
	mad.lo.s32 	%r162, %r79, %r99, %r16;
	mul.wide.s32 	%rd30, %r162, 8;
	add.s64 	%rd31, %rd1, %rd30;
	ld.global.f64 	%fd69, [%rd31];
	add.f64 	%fd101, %fd101, %fd69;
$L__BB0_34:
	add.s32 	%r209, %r209, 4;
$L__BB0_35:
	sub.s32 	%r165, %r6, %r5;
	add.s32 	%r166, %r165, 1;
	and.b32  	%r164, %r166, 3;
	setp.eq.s32 	%p22, %r164, 0;
	@%p22 bra 	$L__BB0_45;
	setp.eq.s32 	%p23, %r164, 1;
	@%p23 bra 	$L__BB0_42;
	sub.s32 	%r167, %r209, %r108;
	mad.lo.s32 	%r168, %r167, %r167, %r17;
	cvt.rn.f64.u32 	%fd71, %r168;
	setp.ltu.f64 	%p24, %fd1, %fd71;
	@%p24 bra 	$L__BB0_39;
	add.s32 	%r215, %r215, 1;
	mad.lo.s32 	%r169, %r209, %r99, %r16;
	mul.wide.s32 	%rd32, %r169, 8;
	add.s64 	%rd33, %rd1, %rd32;
	ld.global.f64 	%fd72, [%rd33];
	add.f64 	%fd101, %fd101, %fd72;
$L__BB0_39:
	add.s32 	%r88, %r209, 1;
	sub.s32 	%r170, %r88, %r108;
	mad.lo.s32 	%r171, %r170, %r170, %r17;
	cvt.rn.f64.u32 	%fd73, %r171;
	setp.ltu.f64 	%p25, %fd1, %fd73;
	@%p25 bra 	$L__BB0_41;
	add.s32 	%r215, %r215, 1;
	mad.lo.s32 	%r172, %r88, %r99, %r16;
	mul.wide.s32 	%rd34, %r172, 8;
	add.s64 	%rd35, %rd1, %rd34;
	ld.global.f64 	%fd74, [%rd35];
	add.f64 	%fd101, %fd101, %fd74;
$L__BB0_41:
	add.s32 	%r209, %r209, 2;
$L__BB0_42:
	and.b32  	%r174, %r165, 1;
	setp.eq.b32 	%p26, %r174, 1;
	@%p26 bra 	$L__BB0_45;
	sub.s32 	%r175, %r209, %r108;
	mad.lo.s32 	%r176, %r175, %r175, %r17;
	cvt.rn.f64.u32 	%fd75, %r176;
	setp.ltu.f64 	%p27, %fd1, %fd75;
	@%p27 bra 	$L__BB0_45;
	add.s32 	%r215, %r215, 1;
	mad.lo.s32 	%r177, %r209, %r99, %r16;
	mul.wide.s32 	%rd36, %r177, 8;
	add.s64 	%rd37, %rd1, %rd36;
	ld.global.f64 	%fd76, [%rd37];
	add.f64 	%fd101, %fd101, %fd76;
$L__BB0_45:
	add.s32 	%r179, %r16, 1;
	setp.ne.s32 	%p28, %r16, %r4;
	@%p28 bra 	$L__BB0_3;
$L__BB0_46:
	setp.lt.s32 	%p29, %r215, 1;
	@%p29 bra 	$L__BB0_48;
	cvt.rn.f64.u32 	%fd77, %r215;
	div.rn.f64 	%fd78, %fd101, %fd77;
	st.global.f64 	[%rd2], %fd78;
$L__BB0_48:
	ret;

}


// ===== COMPILED SASS (sm_100) =====

	.target	sm_100

	.elftype	@"ET_EXEC"


//--------------------- .note.nv.tkinfo           --------------------------
	.section	.note.nv.tkinfo,"",@"SHT_NOTE"
	.sectionflags	@"SHF_NOTE_NV_TKINFO"
	.tkinfo
        /*0018*/ 	.word	0x00000002
        /*0030*/ 	.string	""
        /*0030*/ 	.string	"ptxas"
        /*0030*/ 	.string	"Cuda compilation tools, release 13.0, V13.0.88"
        /*0030*/ 	.string	"Build cuda_13.0.r13.0/compiler.36424714_0"
        /*0030*/ 	.string	"-arch sm_100 -m 64 "



//--------------------- .note.nv.cuinfo           --------------------------
	.section	.note.nv.cuinfo,"",@"SHT_NOTE"
	.sectionflags	@"SHF_NOTE_NV_CUINFO"
        /*0018*/ 	.short	0x0002
        /*001a*/ 	.short	0x0064
        /*001c*/ 	.short	0x0082
	.zero		2


//--------------------- .nv.info                  --------------------------
	.section	.nv.info,"",@"SHT_CUDA_INFO"
	.align	4


	//----- nvinfo : EIATTR_REGCOUNT
	.align		4
        /*0000*/ 	.byte	0x04, 0x2f
        /*0002*/ 	.short	(.L_1 - .L_0)
	.align		4
.L_0:
        /*0004*/ 	.word	index@(_Z10avg_kernelPdiidS_)
        /*0008*/ 	.word	0x00000020


	//----- nvinfo : EIATTR_FRAME_SIZE
	.align		4
.L_1:
        /*000c*/ 	.byte	0x04, 0x11
        /*000e*/ 	.short	(.L_3 - .L_2)
	.align		4
.L_2:
        /*0010*/ 	.word	index@($__internal_0_$__cuda_sm20_div_rn_f64_full)
        /*0014*/ 	.word	0x00000000


	//----- nvinfo : EIATTR_FRAME_SIZE
	.align		4
.L_3:
        /*0018*/ 	.byte	0x04, 0x11
        /*001a*/ 	.short	(.L_5 - .L_4)
	.align		4
.L_4:
        /*001c*/ 	.word	index@(_Z10avg_kernelPdiidS_)
        /*0020*/ 	.word	0x00000000


	//----- nvinfo : EIATTR_MIN_STACK_SIZE
	.align		4
.L_5:
        /*0024*/ 	.byte	0x04, 0x12
        /*0026*/ 	.short	(.L_7 - .L_6)
	.align		4
.L_6:
        /*0028*/ 	.word	index@(_Z10avg_kernelPdiidS_)
        /*002c*/ 	.word	0x00000000
.L_7:


//--------------------- .nv.compat                --------------------------
	.section	.nv.compat,"",@"SHT_CUDA_COMPAT_INFO"
	.align	4
        /*0000*/ 	.byte	0x02, 0x09, 0x00, 0x00, 0x02, 0x02, 0x01, 0x00, 0x02, 0x05, 0x05, 0x00, 0x03, 0x07, 0x01, 0x01
        /*0010*/ 	.byte	0x02, 0x03, 0x00, 0x00, 0x02, 0x06, 0x01, 0x00, 0x04, 0x0b, 0x08, 0x00, 0x01, 0x00, 0x00, 0x00
        /*0020*/ 	.byte	0x00, 0x00, 0x00, 0x00


//--------------------- .nv.info._Z10avg_kernelPdiidS_ --------------------------
	.section	.nv.info._Z10avg_kernelPdiidS_,"",@"SHT_CUDA_INFO"
	.sectionflags	@""
	.align	4


	//----- nvinfo : EIATTR_CUDA_API_VERSION
	.align		4
        /*0000*/ 	.byte	0x04, 0x37
        /*0002*/ 	.short	(.L_9 - .L_8)
.L_8:
        /*0004*/ 	.word	0x00000082


	//----- nvinfo : EIATTR_KPARAM_INFO
	.align		4
.L_9:
        /*0008*/ 	.byte	0x04, 0x17
        /*000a*/ 	.short	(.L_11 - .L_10)
.L_10:
        /*000c*/ 	.word	0x00000000
        /*0010*/ 	.short	0x0004
        /*0012*/ 	.short	0x0018
        /*0014*/ 	.byte	0x00, 0xf5, 0x21, 0x00


	//----- nvinfo : EIATTR_KPARAM_INFO
	.align		4
.L_11:
        /*0018*/ 	.byte	0x04, 0x17
        /*001a*/ 	.short	(.L_13 - .L_12)
.L_12:
        /*001c*/ 	.word	0x00000000
        /*0020*/ 	.short	0x0003
        /*0022*/ 	.short	0x0010
        /*0024*/ 	.byte	0x00, 0xf0, 0x21, 0x00


	//----- nvinfo : EIATTR_KPARAM_INFO
	.align		4
.L_13:
        /*0028*/ 	.byte	0x04, 0x17
        /*002a*/ 	.short	(.L_15 - .L_14)
.L_14:
        /*002c*/ 	.word	0x00000000
        /*0030*/ 	.short	0x0002
        /*0032*/ 	.short	0x000c
        /*0034*/ 	.byte	0x00, 0xf0, 0x11, 0x00


	//----- nvinfo : EIATTR_KPARAM_INFO
	.align		4
.L_15:
        /*0038*/ 	.byte	0x04, 0x17
        /*003a*/ 	.short	(.L_17 - .L_16)
.L_16:
        /*003c*/ 	.word	0x00000000
        /*0040*/ 	.short	0x0001
        /*0042*/ 	.short	0x0008
        /*0044*/ 	.byte	0x00, 0xf0, 0x11, 0x00


	//----- nvinfo : EIATTR_KPARAM_INFO
	.align		4
.L_17:
        /*0048*/ 	.byte	0x04, 0x17
        /*004a*/ 	.short	(.L_19 - .L_18)
.L_18:
        /*004c*/ 	.word	0x00000000
        /*0050*/ 	.short	0x0000
        /*0052*/ 	.short	0x0000
        /*0054*/ 	.byte	0x00, 0xf5, 0x21, 0x00


	//----- nvinfo : EIATTR_SPARSE_MMA_MASK
	.align		4
.L_19:
        /*0058*/ 	.byte	0x03, 0x50
        /*005a*/ 	.short	0x0000


	//----- nvinfo : EIATTR_MAXREG_COUNT
	.align		4
        /*005c*/ 	.byte	0x03, 0x1b
        /*005e*/ 	.short	0x00ff


	//----- nvinfo : EIATTR_MERCURY_ISA_VERSION
	.align		4
        /*0060*/ 	.byte	0x03, 0x5f
        /*0062*/ 	.short	0x0101


	//----- nvinfo : EIATTR_VRC_CTA_INIT_COUNT
	.align		4
        /*0064*/ 	.byte	0x02, 0x4a
	.zero		1
	.zero		1


	//----- nvinfo : EIATTR_EXIT_INSTR_OFFSETS
	.align		4
        /*0068*/ 	.byte	0x04, 0x1c
        /*006a*/ 	.short	(.L_21 - .L_20)


	//   ....[0]....
.L_20:
        /*006c*/ 	.word	0x000000c0


	//   ....[1]....
        /*0070*/ 	.word	0x00001080


	//   ....[2]....
        /*0074*/ 	.word	0x00001210


	//----- nvinfo : EIATTR_CRS_STACK_SIZE
	.align		4
.L_21:
        /*0078*/ 	.byte	0x04, 0x1e
        /*007a*/ 	.short	(.L_23 - .L_22)
.L_22:
        /*007c*/ 	.word	0x00000000


	//----- nvinfo : EIATTR_CBANK_PARAM_SIZE
	.align		4
.L_23:
        /*0080*/ 	.byte	0x03, 0x19
        /*0082*/ 	.short	0x0020


	//----- nvinfo : EIATTR_PARAM_CBANK
	.align		4
        /*0084*/ 	.byte	0x04, 0x0a
        /*0086*/ 	.short	(.L_25 - .L_24)
	.align		4
.L_24:
        /*0088*/ 	.word	index@(.nv.constant0._Z10avg_kernelPdiidS_)
        /*008c*/ 	.short	0x0380
        /*008e*/ 	.short	0x0020


	//----- nvinfo : EIATTR_SW_WAR
	.align		4
.L_25:
        /*0090*/ 	.byte	0x04, 0x36
        /*0092*/ 	.short	(.L_27 - .L_26)
.L_26:
        /*0094*/ 	.word	0x00000008
.L_27:


//--------------------- .nv.callgraph             --------------------------
	.section	.nv.callgraph,"",@"SHT_CUDA_CALLGRAPH"
	.align	4
	.sectionentsize	8
	.align		4
        /*0000*/ 	.word	0x00000000
	.align		4
        /*0004*/ 	.word	0xffffffff
	.align		4
        /*0008*/ 	.word	0x00000000
	.align		4
        /*000c*/ 	.word	0xfffffffe
	.align		4
        /*0010*/ 	.word	0x00000000
	.align		4
        /*0014*/ 	.word	0xfffffffd
	.align		4
        /*0018*/ 	.word	0x00000000
	.align		4
        /*001c*/ 	.word	0xfffffffc


//--------------------- .text._Z10avg_kernelPdiidS_ --------------------------
	.section	.text._Z10avg_kernelPdiidS_,"ax",@progbits
	.align	128
        .global         _Z10avg_kernelPdiidS_
        .type           _Z10avg_kernelPdiidS_,@function
        .size           _Z10avg_kernelPdiidS_,(.L_x_21 - _Z10avg_kernelPdiidS_)
        .other          _Z10avg_kernelPdiidS_,@"STO_CUDA_ENTRY STV_DEFAULT"
_Z10avg_kernelPdiidS_:
.text._Z10avg_kernelPdiidS_:
[----:B------:R-:W-:Y:S01]  /*0000*/  LDC R1, c[0x0][0x37c] ;  /* 0x0000df00ff017b82 */ /* 0x000fe20000000800 */
[----:B------:R-:W0:Y:S07]  /*0010*/  S2R R5, SR_TID.Y ;  /* 0x0000000000057919 */ /* 0x000e2e0000002200 */
[----:B------:R-:W1:Y:S01]  /*0020*/  LDC R3, c[0x0][0x360] ;  /* 0x0000d800ff037b82 */ /* 0x000e620000000800 */
[----:B------:R-:W2:Y:S01]  /*0030*/  LDCU.64 UR4, c[0x0][0x388] ;  /* 0x00007100ff0477ac */ /* 0x000ea20008000a00 */
[----:B------:R-:W1:Y:S06]  /*0040*/  S2R R2, SR_TID.X ;  /* 0x0000000000027919 */ /* 0x000e6c0000002100 */
[----:B------:R-:W0:Y:S08]  /*0050*/  S2UR UR7, SR_CTAID.Y ;  /* 0x00000000000779c3 */ /* 0x000e300000002600 */
[----:B------:R-:W0:Y:S08]  /*0060*/  LDC R0, c[0x0][0x364] ;  /* 0x0000d900ff007b82 */ /* 0x000e300000000800 */
[----:B------:R-:W1:Y:S01]  /*0070*/  S2UR UR6, SR_CTAID.X ;  /* 0x00000000000679c3 */ /* 0x000e620000002500 */
[----:B0-----:R-:W-:-:S05]  /*0080*/  IMAD R0, R0, UR7, R5 ;  /* 0x0000000700007c24 */ /* 0x001fca000f8e0205 */
[----:B--2---:R-:W-:Y:S01]  /*0090*/  ISETP.GE.AND P0, PT, R0, UR5, PT ;  /* 0x0000000500007c0c */ /* 0x004fe2000bf06270 */
[----:B-1----:R-:W-:-:S05]  /*00a0*/  IMAD R3, R3, UR6, R2 ;  /* 0x0000000603037c24 */ /* 0x002fca000f8e0202 */
[----:B------:R-:W-:-:S13]  /*00b0*/  ISETP.GE.OR P0, PT, R3, UR4, P0 ;  /* 0x0000000403007c0c */ /* 0x000fda0008706670 */
[----:B------:R-:W-:Y:S05]  /*00c0*/  @P0 EXIT ;  /* 0x000000000000094d */ /* 0x000fea0003800000 */
[----:B------:R-:W0:Y:S01]  /*00d0*/  LDC.64 R16, c[0x0][0x390] ;  /* 0x0000e400ff107b82 */ /* 0x000e220000000a00 */
[----:B------:R-:W1:Y:S01]  /*00e0*/  LDCU.64 UR6, c[0x0][0x358] ;  /* 0x00006b00ff0677ac */ /* 0x000e620008000a00 */
[----:B------:R-:W-:Y:S01]  /*00f0*/  IMAD R5, R0, UR4, R3 ;  /* 0x0000000400057c24 */ /* 0x000fe2000f8e0203 */
[----:B------:R-:W-:Y:S01]  /*0100*/  BSSY.RECONVERGENT B1, `(.L_x_0) ;  /* 0x00000f6000017945 */ /* 0x000fe20003800200 */
[----:B------:R-:W-:Y:S01]  /*0110*/  IMAD.MOV.U32 R4, RZ, RZ, RZ ;  /* 0x000000ffff047224 */ /* 0x000fe200078e00ff */
[----:B------:R-:W-:Y:S01]  /*0120*/  UIADD3 UR4, UPT, UPT, UR4, -0x1, URZ ;  /* 0xffffffff04047890 */ /* 0x000fe2000fffe0ff */
[----:B------:R-:W-:Y:S02]  /*0130*/  CS2R R14, SRZ ;  /* 0x00000000000e7805 */ /* 0x000fe4000001ff00 */
[----:B------:R-:W2:Y:S01]  /*0140*/  LDC.64 R12, c[0x0][0x398] ;  /* 0x0000e600ff0c7b82 */ /* 0x000ea20000000a00 */
[----:B0-----:R-:W0:Y:S01]  /*0150*/  F2I.F64.TRUNC R6, R16 ;  /* 0x0000001000067311 */ /* 0x001e22000030d100 */
[----:B--2---:R-:W-:-:S05]  /*0160*/  IMAD.WIDE R12, R5, 0x8, R12 ;  /* 0x00000008050c7825 */ /* 0x004fca00078e020c */
[----:B-1----:R1:W-:Y:S01]  /*0170*/  STG.E.64 desc[UR6][R12.64], RZ ;  /* 0x000000ff0c007986 */ /* 0x0023e2000c101b06 */
[-C--:B0-----:R-:W-:Y:S02]  /*0180*/  VIADDMNMX R8, R3, -R6.reuse, RZ, !PT ;  /* 0x8000000603087246 */ /* 0x081fe400078001ff */
[----:B------:R-:W-:Y:S01]  /*0190*/  VIADDMNMX R2, R6, R3, UR4, PT ;  /* 0x0000000406027e46 */ /* 0x000fe2000b800103 */
[----:B------:R-:W-:Y:S01]  /*01a0*/  UIADD3 UR4, UPT, UPT, UR5, -0x1, URZ ;  /* 0xffffffff05047890 */ /* 0x000fe2000fffe0ff */
[----:B------:R-:W-:Y:S02]  /*01b0*/  VIADDMNMX R5, R0, -R6, RZ, !PT ;  /* 0x8000000600057246 */ /* 0x000fe400078001ff */
[----:B------:R-:W-:-:S03]  /*01c0*/  ISETP.GT.AND P0, PT, R8, R2, PT ;  /* 0x000000020800720c */ /* 0x000fc60003f04270 */
[----:B------:R-:W-:-:S10]  /*01d0*/  VIADDMNMX R6, R6, R0, UR4, PT ;  /* 0x0000000406067e46 */ /* 0x000fd4000b800100 */
[----:B-1----:R-:W-:Y:S05]  /*01e0*/  @P0 BRA `(.L_x_1) ;  /* 0x0000000c009c0947 */ /* 0x002fea0003800000 */
[----:B------:R-:W-:Y:S01]  /*01f0*/  DMUL R16, R16, R16 ;  /* 0x0000001010107228 */ /* 0x000fe20000000000 */
[----:B------:R-:W-:Y:S01]  /*0200*/  IMAD.MOV.U32 R4, RZ, RZ, RZ ;  /* 0x000000ffff047224 */ /* 0x000fe200078e00ff */
[----:B------:R-:W-:-:S09]  /*0210*/  CS2R R14, SRZ ;  /* 0x00000000000e7805 */ /* 0x000fd2000001ff00 */
.L_x_12:
[----:B------:R-:W-:Y:S01]  /*0220*/  ISETP.GE.AND P0, PT, R6, R5, PT ;  /* 0x000000050600720c */ /* 0x000fe20003f06270 */
[----:B------:R-:W-:-:S12]  /*0230*/  BSSY.RECONVERGENT B0, `(.L_x_2) ;  /* 0x00000df000007945 */ /* 0x000fd80003800200 */
[----:B------:R-:W-:Y:S05]  /*0240*/  @!P0 BRA `(.L_x_3) ;  /* 0x0000000c00748947 */ /* 0x000fea0003800000 */
[----:B------:R-:W-:Y:S01]  /*0250*/  IADD3 R9, PT, PT, -R5, R6, RZ ;  /* 0x0000000605097210 */ /* 0x000fe20007ffe1ff */
[----:B------:R-:W-:Y:S01]  /*0260*/  IMAD.IADD R7, R8, 0x1, -R3 ;  /* 0x0000000108077824 */ /* 0x000fe200078e0a03 */
[----:B------:R-:W-:Y:S01]  /*0270*/  BSSY.RECONVERGENT B2, `(.L_x_4) ;  /* 0x0000073000027945 */ /* 0x000fe20003800200 */
[----:B------:R-:W-:Y:S01]  /*0280*/  IMAD.MOV.U32 R25, RZ, RZ, R5 ;  /* 0x000000ffff197224 */ /* 0x000fe200078e0005 */
[----:B------:R-:W-:Y:S01]  /*0290*/  ISETP.GE.U32.AND P0, PT, R9, 0x7, PT ;  /* 0x000000070900780c */ /* 0x000fe20003f06070 */
[----:B------:R-:W-:-:S12]  /*02a0*/  IMAD R7, R7, R7, RZ ;  /* 0x0000000707077224 */ /* 0x000fd800078e02ff */
[----:B------:R-:W-:Y:S05]  /*02b0*/  @!P0 BRA `(.L_x_5) ;  /* 0x0000000400b88947 */ /* 0x000fea0003800000 */
[----:B------:R-:W0:Y:S01]  /*02c0*/  LDC R18, c[0x0][0x388] ;  /* 0x0000e200ff127b82 */ /* 0x000e220000000800 */
[----:B------:R-:W1:Y:S01]  /*02d0*/  LDCU UR4, c[0x0][0x388] ;  /* 0x00007100ff0477ac */ /* 0x000e620008000800 */
[C---:B------:R-:W-:Y:S01]  /*02e0*/  IADD3 R19, PT, PT, R5.reuse, 0x5, RZ ;  /* 0x0000000505137810 */ /* 0x040fe20007ffe0ff */
[----:B------:R-:W-:Y:S01]  /*02f0*/  VIADD R23, R5, 0x2 ;  /* 0x0000000205177836 */ /* 0x000fe20000000000 */
[----:B------:R-:W-:Y:S01]  /*0300*/  IADD3 R26, PT, PT, R9, 0x1, RZ ;  /* 0x00000001091a7810 */ /* 0x000fe20007ffe0ff */
[C---:B------:R-:W-:Y:S01]  /*0310*/  VIADD R9, R5.reuse, 0x7 ;  /* 0x0000000705097836 */ /* 0x040fe20000000000 */
[C---:B------:R-:W-:Y:S01]  /*0320*/  IADD3 R25, PT, PT, R5.reuse, 0x3, RZ ;  /* 0x0000000305197810 */ /* 0x040fe20007ffe0ff */
[C---:B------:R-:W-:Y:S01]  /*0330*/  VIADD R11, R5.reuse, 0x6 ;  /* 0x00000006050b7836 */ /* 0x040fe20000000000 */
[----:B------:R-:W-:Y:S01]  /*0340*/  LOP3.LUT R26, R26, 0xfffffff8, RZ, 0xc0, !PT ;  /* 0xfffffff81a1a7812 */ /* 0x000fe200078ec0ff */
[C---:B------:R-:W-:Y:S01]  /*0350*/  VIADD R21, R5.reuse, 0x4 ;  /* 0x0000000405157836 */ /* 0x040fe20000000000 */
[----:B------:R-:W-:Y:S01]  /*0360*/  BSSY.RECONVERGENT B3, `(.L_x_6) ;  /* 0x0000062000037945 */ /* 0x000fe20003800200 */
[----:B------:R-:W-:-:S02]  /*0370*/  IMAD.IADD R10, R5, 0x1, -R0 ;  /* 0x00000001050a7824 */ /* 0x000fc400078e0a00 */
[----:B------:R-:W-:Y:S02]  /*0380*/  IMAD.MOV R26, RZ, RZ, -R26 ;  /* 0x000000ffff1a7224 */ /* 0x000fe400078e0a1a */
[--C-:B-1----:R-:W-:Y:S02]  /*0390*/  IMAD R20, R19, UR4, R8.reuse ;  /* 0x0000000413147c24 */ /* 0x102fe4000f8e0208 */
[--C-:B------:R-:W-:Y:S02]  /*03a0*/  IMAD R24, R23, UR4, R8.reuse ;  /* 0x0000000417187c24 */ /* 0x100fe4000f8e0208 */
[----:B------:R-:W-:Y:S02]  /*03b0*/  IMAD R9, R9, UR4, R8 ;  /* 0x0000000409097c24 */ /* 0x000fe4000f8e0208 */
[----:B0-----:R-:W-:Y:S02]  /*03c0*/  IMAD R19, R5, R18, R18 ;  /* 0x0000001205137224 */ /* 0x001fe400078e0212 */
[----:B------:R-:W-:-:S02]  /*03d0*/  IMAD R11, R11, UR4, R8 ;  /* 0x000000040b0b7c24 */ /* 0x000fc4000f8e0208 */
[--C-:B------:R-:W-:Y:S01]  /*03e0*/  IMAD R21, R21, UR4, R8.reuse ;  /* 0x0000000415157c24 */ /* 0x100fe2000f8e0208 */
[----:B------:R-:W-:Y:S01]  /*03f0*/  IADD3 R23, PT, PT, R19, R8, RZ ;  /* 0x0000000813177210 */ /* 0x000fe20007ffe0ff */
[--C-:B------:R-:W-:Y:S02]  /*0400*/  IMAD R22, R25, UR4, R8.reuse ;  /* 0x0000000419167c24 */ /* 0x100fe4000f8e0208 */
[----:B------:R-:W-:-:S07]  /*0410*/  IMAD R27, R5, UR4, R8 ;  /* 0x00000004051b7c24 */ /* 0x000fce000f8e0208 */
.L_x_7:
[----:B------:R-:W-:-:S04]  /*0420*/  IMAD R28, R10, R10, R7 ;  /* 0x0000000a0a1c7224 */ /* 0x000fc800078e0207 */
[----:B------:R-:W0:Y:S02]  /*0430*/  I2F.F64.U32 R18, R28 ;  /* 0x0000001c00127312 */ /* 0x000e240000201800 */
[----:B0-----:R-:W-:-:S14]  /*0440*/  DSETP.GE.AND P6, PT, R16, R18, PT ;  /* 0x000000121000722a */ /* 0x001fdc0003fc6000 */
[----:B------:R-:W0:Y:S02]  /*0450*/  @P6 LDC.64 R18, c[0x0][0x380] ;  /* 0x0000e000ff126b82 */ /* 0x000e240000000a00 */
[----:B0-----:R-:W-:-:S05]  /*0460*/  @P6 IMAD.WIDE R28, R27, 0x8, R18 ;  /* 0x000000081b1c6825 */ /* 0x001fca00078e0212 */
[----:B------:R-:W2:Y:S02]  /*0470*/  @P6 LDG.E.64 R18, desc[UR6][R28.64] ;  /* 0x000000061c126981 */ /* 0x000ea4000c1e1b00 */
[----:B--2---:R-:W-:Y:S01]  /*0480*/  @P6 DADD R14, R14, R18 ;  /* 0x000000000e0e6229 */ /* 0x004fe20000000012 */
[----:B------:R-:W-:-:S05]  /*0490*/  IMAD R18, R10, R10, R10 ;  /* 0x0000000a0a127224 */ /* 0x000fca00078e020a */
[----:B------:R-:W-:-:S05]  /*04a0*/  IADD3 R18, PT, PT, R7, R10, R18 ;  /* 0x0000000a07127210 */ /* 0x000fca0007ffe012 */
[----:B------:R-:W-:-:S04]  /*04b0*/  VIADD R29, R18, 0x1 ;  /* 0x00000001121d7836 */ /* 0x000fc80000000000 */
[----:B------:R-:W0:Y:S02]  /*04c0*/  I2F.F64.U32 R18, R29 ;  /* 0x0000001d00127312 */ /* 0x000e240000201800 */
[----:B0-----:R-:W-:-:S14]  /*04d0*/  DSETP.GE.AND P0, PT, R16, R18, PT ;  /* 0x000000121000722a */ /* 0x001fdc0003f06000 */
[----:B------:R-:W0:Y:S02]  /*04e0*/  @P0 LDC.64 R18, c[0x0][0x380] ;  /* 0x0000e000ff120b82 */ /* 0x000e240000000a00 */
[----:B0-----:R-:W-:-:S05]  /*04f0*/  @P0 IMAD.WIDE R28, R23, 0x8, R18 ;  /* 0x00000008171c0825 */ /* 0x001fca00078e0212 */
[----:B------:R-:W2:Y:S02]  /*0500*/  @P0 LDG.E.64 R18, desc[UR6][R28.64] ;  /* 0x000000061c120981 */ /* 0x000ea4000c1e1b00 */
[----:B--2---:R-:W-:Y:S01]  /*0510*/  @P0 DADD R14, R14, R18 ;  /* 0x000000000e0e0229 */ /* 0x004fe20000000012 */
[----:B------:R-:W-:-:S04]  /*0520*/  VIADD R18, R10, 0x2 ;  /* 0x000000020a127836 */ /* 0x000fc80000000000 */
[----:B------:R-:W-:-:S04]  /*0530*/  IMAD R28, R18, R18, R7 ;  /* 0x00000012121c7224 */ /* 0x000fc800078e0207 */
[----:B------:R-:W0:Y:S02]  /*0540*/  I2F.F64.U32 R18, R28 ;  /* 0x0000001c00127312 */ /* 0x000e240000201800 */
[----:B0-----:R-:W-:-:S14]  /*0550*/  DSETP.GE.AND P1, PT, R16, R18, PT ;  /* 0x000000121000722a */ /* 0x001fdc0003f26000 */
[----:B------:R-:W0:Y:S02]  /*0560*/  @P1 LDC.64 R18, c[0x0][0x380] ;  /* 0x0000e000ff121b82 */ /* 0x000e240000000a00 */
[----:B0-----:R-:W-:-:S05]  /*0570*/  @P1 IMAD.WIDE R28, R24, 0x8, R18 ;  /* 0x00000008181c1825 */ /* 0x001fca00078e0212 */
[----:B------:R-:W2:Y:S02]  /*0580*/  @P1 LDG.E.64 R18, desc[UR6][R28.64] ;  /* 0x000000061c121981 */ /* 0x000ea4000c1e1b00 */
[----:B--2---:R-:W-:Y:S01]  /*0590*/  @P1 DADD R14, R14, R18 ;  /* 0x000000000e0e1229 */ /* 0x004fe20000000012 */
[----:B------:R-:W-:-:S05]  /*05a0*/  IADD3 R18, PT, PT, R10, 0x3, RZ ;  /* 0x000000030a127810 */ /* 0x000fca0007ffe0ff */
[----:B------:R-:W-:-:S04]  /*05b0*/  IMAD R29, R18, R18, R7 ;  /* 0x00000012121d7224 */ /* 0x000fc800078e0207 */
        /* <DEDUP_REMOVED lines=28> */
[----:B------:R0:W2:Y:S01]  /*0780*/  @P5 LDG.E.64 R18, desc[UR6][R28.64] ;  /* 0x000000061c125981 */ /* 0x0000a2000c1e1b00 */
[----:B------:R-:W-:Y:S01]  /*0790*/  @P6 VIADD R4, R4, 0x1 ;  /* 0x0000000104046836 */ /* 0x000fe20000000000 */
[----:B------:R-:W-:Y:S01]  /*07a0*/  IADD3 R26, PT, PT, R26, 0x8, RZ ;  /* 0x000000081a1a7810 */ /* 0x000fe20007ffe0ff */
[----:B0-----:R-:W0:Y:S01]  /*07b0*/  LDC R28, c[0x0][0x388] ;  /* 0x0000e200ff1c7b82 */ /* 0x001e220000000800 */
[----:B--2---:R-:W-:Y:S01]  /*07c0*/  @P5 DADD R14, R14, R18 ;  /* 0x000000000e0e5229 */ /* 0x004fe20000000012 */
[----:B------:R-:W-:-:S04]  /*07d0*/  VIADD R18, R10, 0x7 ;  /* 0x000000070a127836 */ /* 0x000fc80000000000 */
[----:B------:R-:W-:-:S04]  /*07e0*/  IMAD R29, R18, R18, R7 ;  /* 0x00000012121d7224 */ /* 0x000fc800078e0207 */
[----:B------:R-:W1:Y:S02]  /*07f0*/  I2F.F64.U32 R18, R29 ;  /* 0x0000001d00127312 */ /* 0x000e640000201800 */
[----:B-1----:R-:W-:-:S14]  /*0800*/  DSETP.GE.AND P6, PT, R16, R18, PT ;  /* 0x000000121000722a */ /* 0x002fdc0003fc6000 */
[----:B------:R-:W1:Y:S02]  /*0810*/  @P6 LDC.64 R18, c[0x0][0x380] ;  /* 0x0000e000ff126b82 */ /* 0x000e640000000a00 */
[----:B-1----:R-:W-:-:S06]  /*0820*/  @P6 IMAD.WIDE R18, R9, 0x8, R18 ;  /* 0x0000000809126825 */ /* 0x002fcc00078e0212 */
[----:B------:R-:W2:Y:S01]  /*0830*/  @P6 LDG.E.64 R18, desc[UR6][R18.64] ;  /* 0x0000000612126981 */ /* 0x000ea2000c1e1b00 */
[----:B------:R-:W-:Y:S01]  /*0840*/  @P0 IADD3 R4, PT, PT, R4, 0x1, RZ ;  /* 0x0000000104040810 */ /* 0x000fe20007ffe0ff */
[----:B0-----:R-:W-:Y:S01]  /*0850*/  IMAD R27, R28, 0x8, R27 ;  /* 0x000000081c1b7824 */ /* 0x001fe200078e021b */
[----:B------:R-:W-:Y:S01]  /*0860*/  ISETP.NE.AND P0, PT, R26, RZ, PT ;  /* 0x000000ff1a00720c */ /* 0x000fe20003f05270 */
[C---:B------:R-:W-:Y:S01]  /*0870*/  IMAD R11, R28.reuse, 0x8, R11 ;  /* 0x000000081c0b7824 */ /* 0x040fe200078e020b */
[----:B------:R-:W-:Y:S01]  /*0880*/  LEA R9, R28, R9, 0x3 ;  /* 0x000000091c097211 */ /* 0x000fe200078e18ff */
[----:B------:R-:W-:Y:S01]  /*0890*/  @P1 VIADD R4, R4, 0x1 ;  /* 0x0000000104041836 */ /* 0x000fe20000000000 */
[C---:B------:R-:W-:Y:S01]  /*08a0*/  LEA R21, R28.reuse, R21, 0x3 ;  /* 0x000000151c157211 */ /* 0x040fe200078e18ff */
[C---:B------:R-:W-:Y:S01]  /*08b0*/  IMAD R20, R28.reuse, 0x8, R20 ;  /* 0x000000081c147824 */ /* 0x040fe200078e0214 */
[----:B------:R-:W-:Y:S01]  /*08c0*/  LEA R24, R28, R24, 0x3 ;  /* 0x000000181c187211 */ /* 0x000fe200078e18ff */
[----:B------:R-:W-:Y:S01]  /*08d0*/  @P2 VIADD R4, R4, 0x1 ;  /* 0x0000000104042836 */ /* 0x000fe20000000000 */
[----:B------:R-:W-:Y:S01]  /*08e0*/  IADD3 R25, PT, PT, R25, 0x8, RZ ;  /* 0x0000000819197810 */ /* 0x000fe20007ffe0ff */
[----:B------:R-:W-:-:S02]  /*08f0*/  IMAD R22, R28, 0x8, R22 ;  /* 0x000000081c167824 */ /* 0x000fc400078e0216 */
[----:B------:R-:W-:Y:S02]  /*0900*/  @P3 VIADD R4, R4, 0x1 ;  /* 0x0000000104043836 */ /* 0x000fe40000000000 */
[----:B------:R-:W-:Y:S02]  /*0910*/  IMAD R23, R28, 0x8, R23 ;  /* 0x000000081c177824 */ /* 0x000fe400078e0217 */
[----:B------:R-:W-:Y:S02]  /*0920*/  @P4 VIADD R4, R4, 0x1 ;  /* 0x0000000104044836 */ /* 0x000fe40000000000 */
[----:B------:R-:W-:Y:S02]  /*0930*/  VIADD R10, R10, 0x8 ;  /* 0x000000080a0a7836 */ /* 0x000fe40000000000 */
[----:B------:R-:W-:-:S05]  /*0940*/  @P5 VIADD R4, R4, 0x1 ;  /* 0x0000000104045836 */ /* 0x000fca0000000000 */
[----:B------:R-:W-:Y:S01]  /*0950*/  @P6 IADD3 R4, PT, PT, R4, 0x1, RZ ;  /* 0x0000000104046810 */ /* 0x000fe20007ffe0ff */
[----:B--2---:R-:W-:Y:S01]  /*0960*/  @P6 DADD R14, R14, R18 ;  /* 0x000000000e0e6229 */ /* 0x004fe20000000012 */
[----:B------:R-:W-:Y:S10]  /*0970*/  @P0 BRA `(.L_x_7) ;  /* 0xfffffff800a80947 */ /* 0x000ff4000383ffff */
[----:B------:R-:W-:Y:S05]  /*0980*/  BSYNC.RECONVERGENT B3 ;  /* 0x0000000000037941 */ /* 0x000fea0003800200 */
.L_x_6:
[----:B------:R-:W-:-:S07]  /*0990*/  VIADD R25, R25, 0xfffffffd ;  /* 0xfffffffd19197836 */ /* 0x000fce0000000000 */
.L_x_5:
[----:B------:R-:W-:Y:S05]  /*09a0*/  BSYNC.RECONVERGENT B2 ;  /* 0x0000000000027941 */ /* 0x000fea0003800200 */
.L_x_4:
[----:B------:R-:W-:-:S04]  /*09b0*/  IADD3 R9, PT, PT, R6, 0x1, -R5 ;  /* 0x0000000106097810 */ /* 0x000fc80007ffe805 */
[----:B------:R-:W-:-:S04]  /*09c0*/  LOP3.LUT R9, R9, 0x7, RZ, 0xc0, !PT ;  /* 0x0000000709097812 */ /* 0x000fc800078ec0ff */
[----:B------:R-:W-:-:S13]  /*09d0*/  ISETP.NE.AND P0, PT, R9, RZ, PT ;  /* 0x000000ff0900720c */ /* 0x000fda0003f05270 */
[----:B------:R-:W-:Y:S05]  /*09e0*/  @!P0 BRA `(.L_x_3) ;  /* 0x00000004008c8947 */ /* 0x000fea0003800000 */
[----:B------:R-:W-:Y:S01]  /*09f0*/  IADD3 R9, PT, PT, R9, -0x1, RZ ;  /* 0xffffffff09097810 */ /* 0x000fe20007ffe0ff */
[----:B------:R-:W-:Y:S03]  /*0a00*/  BSSY.RECONVERGENT B2, `(.L_x_8) ;  /* 0x0000033000027945 */ /* 0x000fe60003800200 */
[----:B------:R-:W-:-:S13]  /*0a10*/  ISETP.GE.U32.AND P0, PT, R9, 0x3, PT ;  /* 0x000000030900780c */ /* 0x000fda0003f06070 */
[----:B------:R-:W-:Y:S05]  /*0a20*/  @!P0 BRA `(.L_x_9) ;  /* 0x0000000000c08947 */ /* 0x000fea0003800000 */
[C---:B------:R-:W-:Y:S01]  /*0a30*/  VIADD R29, R25.reuse, 0x1 ;  /* 0x00000001191d7836 */ /* 0x040fe20000000000 */
[C---:B------:R-:W-:Y:S01]  /*0a40*/  IADD3 R27, PT, PT, R25.reuse, 0x2, RZ ;  /* 0x00000002191b7810 */ /* 0x040fe20007ffe0ff */
[----:B------:R-:W-:-:S03]  /*0a50*/  IMAD.IADD R18, R25, 0x1, -R0 ;  /* 0x0000000119127824 */ /* 0x000fc600078e0a00 */
[----:B------:R-:W-:Y:S01]  /*0a60*/  IADD3 R10, PT, PT, -R0, R29, RZ ;  /* 0x0000001d000a7210 */ /* 0x000fe20007ffe1ff */
[--C-:B------:R-:W-:Y:S02]  /*0a70*/  IMAD R18, R18, R18, R7.reuse ;  /* 0x0000001212127224 */ /* 0x100fe400078e0207 */
[----:B------:R-:W-:Y:S02]  /*0a80*/  IMAD.IADD R20, R27, 0x1, -R0 ;  /* 0x000000011b147824 */ /* 0x000fe400078e0a00 */
[--C-:B------:R-:W-:Y:S02]  /*0a90*/  IMAD R9, R10, R10, R7.reuse ;  /* 0x0000000a0a097224 */ /* 0x100fe400078e0207 */
[----:B------:R-:W0:Y:S08]  /*0aa0*/  I2F.F64.U32 R18, R18 ;  /* 0x0000001200127312 */ /* 0x000e300000201800 */
[----:B------:R1:W2:Y:S01]  /*0ab0*/  I2F.F64.U32 R10, R9 ;  /* 0x00000009000a7312 */ /* 0x0002a20000201800 */
[C---:B0-----:R-:W-:Y:S01]  /*0ac0*/  DSETP.GE.AND P0, PT, R16.reuse, R18, PT ;  /* 0x000000121000722a */ /* 0x041fe20003f06000 */
[----:B-1----:R-:W-:Y:S01]  /*0ad0*/  IADD3 R9, PT, PT, R25, 0x3, RZ ;  /* 0x0000000319097810 */ /* 0x002fe20007ffe0ff */
[----:B--2---:R-:W-:Y:S01]  /*0ae0*/  DSETP.GE.AND P1, PT, R16, R10, PT ;  /* 0x0000000a1000722a */ /* 0x004fe20003f26000 */
[----:B------:R-:W-:-:S03]  /*0af0*/  IMAD R10, R20, R20, R7 ;  /* 0x00000014140a7224 */ /* 0x000fc600078e0207 */
[----:B------:R-:W-:-:S08]  /*0b00*/  IMAD.IADD R20, R9, 0x1, -R0 ;  /* 0x0000000109147824 */ /* 0x000fd000078e0a00 */
[----:B------:R-:W0:Y:S01]  /*0b10*/  @P0 LDC.64 R22, c[0x0][0x380] ;  /* 0x0000e000ff160b82 */ /* 0x000e220000000a00 */
[----:B------:R-:W1:Y:S01]  /*0b20*/  I2F.F64.U32 R10, R10 ;  /* 0x0000000a000a7312 */ /* 0x000e620000201800 */
[----:B------:R-:W-:-:S06]  /*0b30*/  IMAD R26, R20, R20, R7 ;  /* 0x00000014141a7224 */ /* 0x000fcc00078e0207 */
[----:B------:R-:W2:Y:S01]  /*0b40*/  @P1 LDC R24, c[0x0][0x388] ;  /* 0x0000e200ff181b82 */ /* 0x000ea20000000800 */
[----:B------:R-:W3:Y:S07]  /*0b50*/  I2F.F64.U32 R18, R26 ;  /* 0x0000001a00127312 */ /* 0x000eee0000201800 */
[----:B------:R-:W4:Y:S01]  /*0b60*/  @P1 LDC.64 R20, c[0x0][0x380] ;  /* 0x0000e000ff141b82 */ /* 0x000f220000000a00 */
[----:B-1----:R-:W-:-:S07]  /*0b70*/  DSETP.GE.AND P2, PT, R16, R10, PT ;  /* 0x0000000a1000722a */ /* 0x002fce0003f46000 */
[----:B------:R-:W1:Y:S01]  /*0b80*/  @P0 LDC R11, c[0x0][0x388] ;  /* 0x0000e200ff0b0b82 */ /* 0x000e620000000800 */
[----:B---3--:R-:W-:-:S07]  /*0b90*/  DSETP.GE.AND P3, PT, R16, R18, PT ;  /* 0x000000121000722a */ /* 0x008fce0003f66000 */
[----:B------:R-:W3:Y:S01]  /*0ba0*/  @P2 LDC R10, c[0x0][0x388] ;  /* 0x0000e200ff0a2b82 */ /* 0x000ee20000000800 */
[----:B--2---:R-:W-:-:S07]  /*0bb0*/  @P1 IMAD R29, R29, R24, R8 ;  /* 0x000000181d1d1224 */ /* 0x004fce00078e0208 */
[----:B------:R-:W2:Y:S01]  /*0bc0*/  @P2 LDC.64 R18, c[0x0][0x380] ;  /* 0x0000e000ff122b82 */ /* 0x000ea20000000a00 */
[----:B----4-:R-:W-:-:S06]  /*0bd0*/  @P1 IMAD.WIDE R20, R29, 0x8, R20 ;  /* 0x000000081d141825 */ /* 0x010fcc00078e0214 */
[----:B------:R-:W4:Y:S01]  /*0be0*/  @P1 LDG.E.64 R20, desc[UR6][R20.64] ;  /* 0x0000000614141981 */ /* 0x000f22000c1e1b00 */
[----:B-1----:R-:W-:Y:S01]  /*0bf0*/  @P0 IMAD R11, R25, R11, R8 ;  /* 0x0000000b190b0224 */ /* 0x002fe200078e0208 */
[----:B------:R-:W1:Y:S03]  /*0c00*/  @P3 LDC R24, c[0x0][0x388] ;  /* 0x0000e200ff183b82 */ /* 0x000e660000000800 */
[----:B0-----:R-:W-:-:S04]  /*0c10*/  @P0 IMAD.WIDE R22, R11, 0x8, R22 ;  /* 0x000000080b160825 */ /* 0x001fc800078e0216 */
[----:B---3--:R-:W-:Y:S02]  /*0c20*/  @P2 IMAD R27, R27, R10, R8 ;  /* 0x0000000a1b1b2224 */ /* 0x008fe400078e0208 */
[----:B------:R-:W0:Y:S01]  /*0c30*/  @P3 LDC.64 R10, c[0x0][0x380] ;  /* 0x0000e000ff0a3b82 */ /* 0x000e220000000a00 */
[----:B------:R-:W3:Y:S01]  /*0c40*/  @P0 LDG.E.64 R22, desc[UR6][R22.64] ;  /* 0x0000000616160981 */ /* 0x000ee2000c1e1b00 */
[----:B--2---:R-:W-:-:S06]  /*0c50*/  @P2 IMAD.WIDE R18, R27, 0x8, R18 ;  /* 0x000000081b122825 */ /* 0x004fcc00078e0212 */
[----:B------:R-:W2:Y:S01]  /*0c60*/  @P2 LDG.E.64 R18, desc[UR6][R18.64] ;  /* 0x0000000612122981 */ /* 0x000ea2000c1e1b00 */
[----:B-1----:R-:W-:-:S04]  /*0c70*/  @P3 IMAD R9, R9, R24, R8 ;  /* 0x0000001809093224 */ /* 0x002fc800078e0208 */
[----:B0-----:R-:W-:-:S06]  /*0c80*/  @P3 IMAD.WIDE R10, R9, 0x8, R10 ;  /* 0x00000008090a3825 */ /* 0x001fcc00078e020a */
[----:B------:R-:W5:Y:S01]  /*0c90*/  @P3 LDG.E.64 R10, desc[UR6][R10.64] ;  /* 0x000000060a0a3981 */ /* 0x000f62000c1e1b00 */
[----:B------:R-:W-:-:S05]  /*0ca0*/  @P0 IADD3 R4, PT, PT, R4, 0x1, RZ ;  /* 0x0000000104040810 */ /* 0x000fca0007ffe0ff */
[----:B------:R-:W-:-:S05]  /*0cb0*/  @P1 VIADD R4, R4, 0x1 ;  /* 0x0000000104041836 */ /* 0x000fca0000000000 */
[----:B------:R-:W-:Y:S01]  /*0cc0*/  @P2 IADD3 R4, PT, PT, R4, 0x1, RZ ;  /* 0x0000000104042810 */ /* 0x000fe20007ffe0ff */
[----:B------:R-:W-:-:S03]  /*0cd0*/  VIADD R25, R25, 0x4 ;  /* 0x0000000419197836 */ /* 0x000fc60000000000 */
[----:B------:R-:W-:Y:S01]  /*0ce0*/  @P3 IADD3 R4, PT, PT, R4, 0x1, RZ ;  /* 0x0000000104043810 */ /* 0x000fe20007ffe0ff */
[----:B---3--:R-:W-:-:S08]  /*0cf0*/  @P0 DADD R14, R14, R22 ;  /* 0x000000000e0e0229 */ /* 0x008fd00000000016 */
[----:B----4-:R-:W-:-:S08]  /*0d00*/  @P1 DADD R14, R14, R20 ;  /* 0x000000000e0e1229 */ /* 0x010fd00000000014 */
[----:B--2---:R-:W-:-:S08]  /*0d10*/  @P2 DADD R14, R14, R18 ;  /* 0x000000000e0e2229 */ /* 0x004fd00000000012 */
[----:B-----5:R-:W-:-:S11]  /*0d20*/  @P3 DADD R14, R14, R10 ;  /* 0x000000000e0e3229 */ /* 0x020fd6000000000a */
.L_x_9:
[----:B------:R-:W-:Y:S05]  /*0d30*/  BSYNC.RECONVERGENT B2 ;  /* 0x0000000000027941 */ /* 0x000fea0003800200 */
.L_x_8:
[----:B------:R-:W-:-:S05]  /*0d40*/  IMAD.IADD R9, R6, 0x1, -R5 ;  /* 0x0000000106097824 */ /* 0x000fca00078e0a05 */
[----:B------:R-:W-:-:S04]  /*0d50*/  IADD3 R10, PT, PT, R9, 0x1, RZ ;  /* 0x00000001090a7810 */ /* 0x000fc80007ffe0ff */
[----:B------:R-:W-:-:S13]  /*0d60*/  LOP3.LUT P0, R10, R10, 0x3, RZ, 0xc0, !PT ;  /* 0x000000030a0a7812 */ /* 0x000fda000780c0ff */
[----:B------:R-:W-:Y:S05]  /*0d70*/  @!P0 BRA `(.L_x_3) ;  /* 0x0000000000a88947 */ /* 0x000fea0003800000 */
[----:B------:R-:W-:Y:S01]  /*0d80*/  ISETP.NE.AND P0, PT, R10, 0x1, PT ;  /* 0x000000010a00780c */ /* 0x000fe20003f05270 */
[----:B------:R-:W-:-:S12]  /*0d90*/  BSSY.RECONVERGENT B2, `(.L_x_10) ;  /* 0x000001a000027945 */ /* 0x000fd80003800200 */
[----:B------:R-:W-:Y:S05]  /*0da0*/  @!P0 BRA `(.L_x_11) ;  /* 0x0000000000608947 */ /* 0x000fea0003800000 */
[C---:B------:R-:W-:Y:S01]  /*0db0*/  IMAD.IADD R10, R25.reuse, 0x1, -R0 ;  /* 0x00000001190a7824 */ /* 0x040fe200078e0a00 */
[----:B------:R-:W-:-:S03]  /*0dc0*/  IADD3 R21, PT, PT, R25, 0x1, RZ ;  /* 0x0000000119157810 */ /* 0x000fc60007ffe0ff */
[--C-:B------:R-:W-:Y:S02]  /*0dd0*/  IMAD R22, R10, R10, R7.reuse ;  /* 0x0000000a0a167224 */ /* 0x100fe400078e0207 */
[----:B------:R-:W-:Y:S02]  /*0de0*/  IMAD.IADD R18, R21, 0x1, -R0 ;  /* 0x0000000115127824 */ /* 0x000fe400078e0a00 */
[----:B------:R-:W0:Y:S02]  /*0df0*/  I2F.F64.U32 R10, R22 ;  /* 0x00000016000a7312 */ /* 0x000e240000201800 */
[----:B------:R-:W-:-:S06]  /*0e00*/  IMAD R20, R18, R18, R7 ;  /* 0x0000001212147224 */ /* 0x000fcc00078e0207 */
[----:B------:R-:W1:Y:S01]  /*0e10*/  I2F.F64.U32 R18, R20 ;  /* 0x0000001400127312 */ /* 0x000e620000201800 */
[C---:B0-----:R-:W-:Y:S02]  /*0e20*/  DSETP.GE.AND P1, PT, R16.reuse, R10, PT ;  /* 0x0000000a1000722a */ /* 0x041fe40003f26000 */
[----:B-1----:R-:W-:-:S12]  /*0e30*/  DSETP.GE.AND P0, PT, R16, R18, PT ;  /* 0x000000121000722a */ /* 0x002fd80003f06000 */
[----:B------:R-:W0:Y:S08]  /*0e40*/  @P1 LDC R23, c[0x0][0x388] ;  /* 0x0000e200ff171b82 */ /* 0x000e300000000800 */
[----:B------:R-:W1:Y:S08]  /*0e50*/  @P1 LDC.64 R18, c[0x0][0x380] ;  /* 0x0000e000ff121b82 */ /* 0x000e700000000a00 */
[----:B------:R-:W2:Y:S08]  /*0e60*/  @P0 LDC R24, c[0x0][0x388] ;  /* 0x0000e200ff180b82 */ /* 0x000eb00000000800 */
[----:B------:R-:W3:Y:S01]  /*0e70*/  @P0 LDC.64 R10, c[0x0][0x380] ;  /* 0x0000e000ff0a0b82 */ /* 0x000ee20000000a00 */
[----:B0-----:R-:W-:-:S04]  /*0e80*/  @P1 IMAD R23, R25, R23, R8 ;  /* 0x0000001719171224 */ /* 0x001fc800078e0208 */
[----:B-1----:R-:W-:-:S06]  /*0e90*/  @P1 IMAD.WIDE R18, R23, 0x8, R18 ;  /* 0x0000000817121825 */ /* 0x002fcc00078e0212 */
[----:B------:R-:W4:Y:S01]  /*0ea0*/  @P1 LDG.E.64 R18, desc[UR6][R18.64] ;  /* 0x0000000612121981 */ /* 0x000f22000c1e1b00 */
[----:B--2---:R-:W-:-:S04]  /*0eb0*/  @P0 IMAD R21, R21, R24, R8 ;  /* 0x0000001815150224 */ /* 0x004fc800078e0208 */
[----:B---3--:R-:W-:-:S06]  /*0ec0*/  @P0 IMAD.WIDE R10, R21, 0x8, R10 ;  /* 0x00000008150a0825 */ /* 0x008fcc00078e020a */
[----:B------:R-:W2:Y:S01]  /*0ed0*/  @P0 LDG.E.64 R10, desc[UR6][R10.64] ;  /* 0x000000060a0a0981 */ /* 0x000ea2000c1e1b00 */
[----:B------:R-:W-:Y:S02]  /*0ee0*/  @P1 IADD3 R4, PT, PT, R4, 0x1, RZ ;  /* 0x0000000104041810 */ /* 0x000fe40007ffe0ff */
[----:B------:R-:W-:-:S03]  /*0ef0*/  IADD3 R25, PT, PT, R25, 0x2, RZ ;  /* 0x0000000219197810 */ /* 0x000fc60007ffe0ff */
[----:B------:R-:W-:Y:S01]  /*0f00*/  @P0 VIADD R4, R4, 0x1 ;  /* 0x0000000104040836 */ /* 0x000fe20000000000 */
[----:B----4-:R-:W-:-:S08]  /*0f10*/  @P1 DADD R14, R14, R18 ;  /* 0x000000000e0e1229 */ /* 0x010fd00000000012 */
[----:B--2---:R-:W-:-:S11]  /*0f20*/  @P0 DADD R14, R14, R10 ;  /* 0x000000000e0e0229 */ /* 0x004fd6000000000a */
.L_x_11:
[----:B------:R-:W-:Y:S05]  /*0f30*/  BSYNC.RECONVERGENT B2 ;  /* 0x0000000000027941 */ /* 0x000fea0003800200 */
.L_x_10:
[----:B------:R-:W-:Y:S01]  /*0f40*/  IMAD.IADD R10, R25, 0x1, -R0 ;  /* 0x00000001190a7824 */ /* 0x000fe200078e0a00 */
[----:B------:R-:W-:-:S03]  /*0f50*/  LOP3.LUT R9, R9, 0x1, RZ, 0xc0, !PT ;  /* 0x0000000109097812 */ /* 0x000fc600078ec0ff */
[----:B------:R-:W-:-:S06]  /*0f60*/  IMAD R10, R10, R10, R7 ;  /* 0x0000000a0a0a7224 */ /* 0x000fcc00078e0207 */
[----:B------:R-:W0:Y:S02]  /*0f70*/  I2F.F64.U32 R10, R10 ;  /* 0x0000000a000a7312 */ /* 0x000e240000201800 */
[----:B0-----:R-:W-:-:S06]  /*0f80*/  DSETP.GE.AND P0, PT, R16, R10, PT ;  /* 0x0000000a1000722a */ /* 0x001fcc0003f06000 */
[----:B------:R-:W-:-:S13]  /*0f90*/  ISETP.EQ.U32.OR P0, PT, R9, 0x1, !P0 ;  /* 0x000000010900780c */ /* 0x000fda0004702470 */
[----:B------:R-:W-:Y:S05]  /*0fa0*/  @P0 BRA `(.L_x_3) ;  /* 0x00000000001c0947 */ /* 0x000fea0003800000 */
[----:B------:R-:W0:Y:S01]  /*0fb0*/  LDC.64 R10, c[0x0][0x380] ;  /* 0x0000e000ff0a7b82 */ /* 0x000e220000000a00 */
[----:B------:R-:W1:Y:S02]  /*0fc0*/  LDCU UR4, c[0x0][0x388] ;  /* 0x00007100ff0477ac */ /* 0x000e640008000800 */
[----:B-1----:R-:W-:-:S04]  /*0fd0*/  IMAD R7, R25, UR4, R8 ;  /* 0x0000000419077c24 */ /* 0x002fc8000f8e0208 */
[----:B0-----:R-:W-:-:S06]  /*0fe0*/  IMAD.WIDE R10, R7, 0x8, R10 ;  /* 0x00000008070a7825 */ /* 0x001fcc00078e020a */
[----:B------:R-:W2:Y:S01]  /*0ff0*/  LDG.E.64 R10, desc[UR6][R10.64] ;  /* 0x000000060a0a7981 */ /* 0x000ea2000c1e1b00 */
[----:B------:R-:W-:Y:S01]  /*1000*/  IADD3 R4, PT, PT, R4, 0x1, RZ ;  /* 0x0000000104047810 */ /* 0x000fe20007ffe0ff */
[----:B--2---:R-:W-:-:S11]  /*1010*/  DADD R14, R14, R10 ;  /* 0x000000000e0e7229 */ /* 0x004fd6000000000a */
.L_x_3:
[----:B------:R-:W-:Y:S05]  /*1020*/  BSYNC.RECONVERGENT B0 ;  /* 0x0000000000007941 */ /* 0x000fea0003800200 */
.L_x_2:
[C---:B------:R-:W-:Y:S01]  /*1030*/  ISETP.NE.AND P0, PT, R8.reuse, R2, PT ;  /* 0x000000020800720c */ /* 0x040fe20003f05270 */
[----:B------:R-:W-:-:S12]  /*1040*/  VIADD R8, R8, 0x1 ;  /* 0x0000000108087836 */ /* 0x000fd80000000000 */
[----:B------:R-:W-:Y:S05]  /*1050*/  @P0 BRA `(.L_x_12) ;  /* 0xfffffff000700947 */ /* 0x000fea000383ffff */
.L_x_1:
[----:B------:R-:W-:Y:S05]  /*1060*/  BSYNC.RECONVERGENT B1 ;  /* 0x0000000000017941 */ /* 0x000fea0003800200 */
.L_x_0:
[----:B------:R-:W-:-:S13]  /*1070*/  ISETP.GE.AND P0, PT, R4, 0x1, PT ;  /* 0x000000010400780c */ /* 0x000fda0003f06270 */
[----:B------:R-:W-:Y:S05]  /*1080*/  @!P0 EXIT ;  /* 0x000000000000894d */ /* 0x000fea0003800000 */
[----:B------:R-:W0:Y:S01]  /*1090*/  I2F.F64.U32 R6, R4 ;  /* 0x0000000400067312 */ /* 0x000e220000201800 */
[----:B------:R-:W-:Y:S01]  /*10a0*/  MOV R2, 0x1 ;  /* 0x0000000100027802 */ /* 0x000fe20000000f00 */
[----:B------:R-:W-:Y:S01]  /*10b0*/  BSSY.RECONVERGENT B0, `(.L_x_13) ;  /* 0x0000014000007945 */ /* 0x000fe20003800200 */
[----:B------:R-:W-:-:S05]  /*10c0*/  FSETP.GEU.AND P1, PT, |R15|, 6.5827683646048100446e-37, PT ;  /* 0x036000000f00780b */ /* 0x000fca0003f2e200 */
[----:B0-----:R-:W0:Y:S02]  /*10d0*/  MUFU.RCP64H R3, R7 ;  /* 0x0000000700037308 */ /* 0x001e240000001800 */
[----:B0-----:R-:W-:-:S08]  /*10e0*/  DFMA R8, -R6, R2, 1 ;  /* 0x3ff000000608742b */ /* 0x001fd00000000102 */
[----:B------:R-:W-:-:S08]  /*10f0*/  DFMA R8, R8, R8, R8 ;  /* 0x000000080808722b */ /* 0x000fd00000000008 */
[----:B------:R-:W-:-:S08]  /*1100*/  DFMA R8, R2, R8, R2 ;  /* 0x000000080208722b */ /* 0x000fd00000000002 */
[----:B------:R-:W-:-:S08]  /*1110*/  DFMA R2, -R6, R8, 1 ;  /* 0x3ff000000602742b */ /* 0x000fd00000000108 */
[----:B------:R-:W-:-:S08]  /*1120*/  DFMA R2, R8, R2, R8 ;  /* 0x000000020802722b */ /* 0x000fd00000000008 */
[----:B------:R-:W-:-:S08]  /*1130*/  DMUL R8, R2, R14 ;  /* 0x0000000e02087228 */ /* 0x000fd00000000000 */
[----:B------:R-:W-:-:S08]  /*1140*/  DFMA R10, -R6, R8, R14 ;  /* 0x00000008060a722b */ /* 0x000fd0000000010e */
[----:B------:R-:W-:-:S10]  /*1150*/  DFMA R2, R2, R10, R8 ;  /* 0x0000000a0202722b */ /* 0x000fd40000000008 */
[----:B------:R-:W-:-:S05]  /*1160*/  FFMA R0, RZ, R7, R3 ;  /* 0x00000007ff007223 */ /* 0x000fca0000000003 */
[----:B------:R-:W-:-:S13]  /*1170*/  FSETP.GT.AND P0, PT, |R0|, 1.469367938527859385e-39, PT ;  /* 0x001000000000780b */ /* 0x000fda0003f04200 */
[----:B------:R-:W-:Y:S05]  /*1180*/  @P0 BRA P1, `(.L_x_14) ;  /* 0x0000000000180947 */ /* 0x000fea0000800000 */
[----:B------:R-:W-:Y:S01]  /*1190*/  IMAD.MOV.U32 R4, RZ, RZ, R14 ;  /* 0x000000ffff047224 */ /* 0x000fe200078e000e */
[----:B------:R-:W-:Y:S02]  /*11a0*/  MOV R5, R15 ;  /* 0x0000000f00057202 */ /* 0x000fe40000000f00 */
[----:B------:R-:W-:-:S07]  /*11b0*/  MOV R0, 0x11d0 ;  /* 0x000011d000007802 */ /* 0x000fce0000000f00 */
[----:B------:R-:W-:Y:S05]  /*11c0*/  CALL.REL.NOINC `($__internal_0_$__cuda_sm20_div_rn_f64_full) ;  /* 0x0000000000147944 */ /* 0x000fea0003c00000 */
[----:B------:R-:W-:Y:S01]  /*11d0*/  IMAD.MOV.U32 R2, RZ, RZ, R10 ;  /* 0x000000ffff027224 */ /* 0x000fe200078e000a */
[----:B------:R-:W-:-:S07]  /*11e0*/  MOV R3, R11 ;  /* 0x0000000b00037202 */ /* 0x000fce0000000f00 */
.L_x_14:
[----:B------:R-:W-:Y:S05]  /*11f0*/  BSYNC.RECONVERGENT B0 ;  /* 0x0000000000007941 */ /* 0x000fea0003800200 */
.L_x_13:
[----:B------:R-:W-:Y:S01]  /*1200*/  STG.E.64 desc[UR6][R12.64], R2 ;  /* 0x000000020c007986 */ /* 0x000fe2000c101b06 */
[----:B------:R-:W-:Y:S05]  /*1210*/  EXIT ;  /* 0x000000000000794d */ /* 0x000fea0003800000 */
        .weak           $__internal_0_$__cuda_sm20_div_rn_f64_full
        .type           $__internal_0_$__cuda_sm20_div_rn_f64_full,@function
        .size           $__internal_0_$__cuda_sm20_div_rn_f64_full,(.L_x_21 - $__internal_0_$__cuda_sm20_div_rn_f64_full)
$__internal_0_$__cuda_sm20_div_rn_f64_full:
[C---:B------:R-:W-:Y:S01]  /*1220*/  FSETP.GEU.AND P0, PT, |R7|.reuse, 1.469367938527859385e-39, PT ;  /* 0x001000000700780b */ /* 0x040fe20003f0e200 */
[----:B------:R-:W-:Y:S01]  /*1230*/  BSSY.RECONVERGENT B1, `(.L_x_15) ;  /* 0x0000057000017945 */ /* 0x000fe20003800200 */
[----:B------:R-:W-:Y:S02]  /*1240*/  LOP3.LUT R2, R7, 0x800fffff, RZ, 0xc0, !PT ;  /* 0x800fffff07027812 */ /* 0x000fe400078ec0ff */
[C---:B------:R-:W-:Y:S02]  /*1250*/  FSETP.GEU.AND P2, PT, |R5|.reuse, 1.469367938527859385e-39, PT ;  /* 0x001000000500780b */ /* 0x040fe40003f4e200 */
[----:B------:R-:W-:Y:S01]  /*1260*/  LOP3.LUT R3, R2, 0x3ff00000, RZ, 0xfc, !PT ;  /* 0x3ff0000002037812 */ /* 0x000fe200078efcff */
[----:B------:R-:W-:Y:S01]  /*1270*/  IMAD.MOV.U32 R2, RZ, RZ, R6 ;  /* 0x000000ffff027224 */ /* 0x000fe200078e0006 */
[----:B------:R-:W-:Y:S02]  /*1280*/  MOV R16, 0x1 ;  /* 0x0000000100107802 */ /* 0x000fe40000000f00 */
[----:B------:R-:W-:-:S02]  /*1290*/  LOP3.LUT R10, R5, 0x7ff00000, RZ, 0xc0, !PT ;  /* 0x7ff00000050a7812 */ /* 0x000fc400078ec0ff */
[----:B------:R-:W-:Y:S01]  /*12a0*/  LOP3.LUT R15, R7, 0x7ff00000, RZ, 0xc0, !PT ;  /* 0x7ff00000070f7812 */ /* 0x000fe200078ec0ff */
[----:B------:R-:W-:-:S03]  /*12b0*/  @!P0 DMUL R2, R6, 8.98846567431157953865e+307 ;  /* 0x7fe0000006028828 */ /* 0x000fc60000000000 */
[C---:B------:R-:W-:Y:S01]  /*12c0*/  ISETP.GE.U32.AND P1, PT, R10.reuse, R15, PT ;  /* 0x0000000f0a00720c */ /* 0x040fe20003f26070 */
[----:B------:R-:W-:Y:S01]  /*12d0*/  @!P2 IMAD.MOV.U32 R18, RZ, RZ, RZ ;  /* 0x000000ffff12a224 */ /* 0x000fe200078e00ff */
[----:B------:R-:W-:Y:S01]  /*12e0*/  @!P2 LOP3.LUT R11, R7, 0x7ff00000, RZ, 0xc0, !PT ;  /* 0x7ff00000070ba812 */ /* 0x000fe200078ec0ff */
[----:B------:R-:W0:Y:S03]  /*12f0*/  MUFU.RCP64H R17, R3 ;  /* 0x0000000300117308 */ /* 0x000e260000001800 */
[----:B------:R-:W-:Y:S01]  /*1300*/  @!P2 ISETP.GE.U32.AND P3, PT, R10, R11, PT ;  /* 0x0000000b0a00a20c */ /* 0x000fe20003f66070 */
[----:B------:R-:W-:-:S05]  /*1310*/  IMAD.MOV.U32 R11, RZ, RZ, 0x1ca00000 ;  /* 0x1ca00000ff0b7424 */ /* 0x000fca00078e00ff */
[----:B------:R-:W-:-:S04]  /*1320*/  @!P2 SEL R19, R11, 0x63400000, !P3 ;  /* 0x634000000b13a807 */ /* 0x000fc80005800000 */
[----:B------:R-:W-:Y:S01]  /*1330*/  @!P2 LOP3.LUT R19, R19, 0x80000000, R5, 0xf8, !PT ;  /* 0x800000001313a812 */ /* 0x000fe200078ef805 */
[----:B0-----:R-:W-:-:S03]  /*1340*/  DFMA R8, R16, -R2, 1 ;  /* 0x3ff000001008742b */ /* 0x001fc60000000802 */
[----:B------:R-:W-:-:S05]  /*1350*/  @!P2 LOP3.LUT R19, R19, 0x100000, RZ, 0xfc, !PT ;  /* 0x001000001313a812 */ /* 0x000fca00078efcff */
[----:B------:R-:W-:-:S08]  /*1360*/  DFMA R8, R8, R8, R8 ;  /* 0x000000080808722b */ /* 0x000fd00000000008 */
[----:B------:R-:W-:Y:S01]  /*1370*/  DFMA R16, R16, R8, R16 ;  /* 0x000000081010722b */ /* 0x000fe20000000010 */
[----:B------:R-:W-:Y:S02]  /*1380*/  SEL R9, R11, 0x63400000, !P1 ;  /* 0x634000000b097807 */ /* 0x000fe40004800000 */
[----:B------:R-:W-:Y:S02]  /*1390*/  MOV R8, R4 ;  /* 0x0000000400087202 */ /* 0x000fe40000000f00 */
[----:B------:R-:W-:-:S03]  /*13a0*/  LOP3.LUT R9, R9, 0x800fffff, R5, 0xf8, !PT ;  /* 0x800fffff09097812 */ /* 0x000fc600078ef805 */
[----:B------:R-:W-:-:S03]  /*13b0*/  DFMA R20, R16, -R2, 1 ;  /* 0x3ff000001014742b */ /* 0x000fc60000000802 */
[----:B------:R-:W-:-:S05]  /*13c0*/  @!P2 DFMA R8, R8, 2, -R18 ;  /* 0x400000000808a82b */ /* 0x000fca0000000812 */
[----:B------:R-:W-:Y:S01]  /*13d0*/  DFMA R16, R16, R20, R16 ;  /* 0x000000141010722b */ /* 0x000fe20000000010 */
[----:B------:R-:W-:Y:S01]  /*13e0*/  MOV R21, R10 ;  /* 0x0000000a00157202 */ /* 0x000fe20000000f00 */
[----:B------:R-:W-:Y:S01]  /*13f0*/  IMAD.MOV.U32 R20, RZ, RZ, R15 ;  /* 0x000000ffff147224 */ /* 0x000fe200078e000f */
[----:B------:R-:W-:Y:S02]  /*1400*/  @!P0 LOP3.LUT R20, R3, 0x7ff00000, RZ, 0xc0, !PT ;  /* 0x7ff0000003148812 */ /* 0x000fe400078ec0ff */
[----:B------:R-:W-:-:S03]  /*1410*/  @!P2 LOP3.LUT R21, R9, 0x7ff00000, RZ, 0xc0, !PT ;  /* 0x7ff000000915a812 */ /* 0x000fc600078ec0ff */
[----:B------:R-:W-:Y:S01]  /*1420*/  DMUL R18, R16, R8 ;  /* 0x0000000810127228 */ /* 0x000fe20000000000 */
[----:B------:R-:W-:Y:S01]  /*1430*/  VIADD R23, R20, 0xffffffff ;  /* 0xffffffff14177836 */ /* 0x000fe20000000000 */
[----:B------:R-:W-:-:S04]  /*1440*/  IADD3 R22, PT, PT, R21, -0x1, RZ ;  /* 0xffffffff15167810 */ /* 0x000fc80007ffe0ff */
[----:B------:R-:W-:Y:S02]  /*1450*/  ISETP.GT.U32.AND P0, PT, R22, 0x7feffffe, PT ;  /* 0x7feffffe1600780c */ /* 0x000fe40003f04070 */
[----:B------:R-:W-:Y:S02]  /*1460*/  DFMA R14, R18, -R2, R8 ;  /* 0x80000002120e722b */ /* 0x000fe40000000008 */
[----:B------:R-:W-:-:S06]  /*1470*/  ISETP.GT.U32.OR P0, PT, R23, 0x7feffffe, P0 ;  /* 0x7feffffe1700780c */ /* 0x000fcc0000704470 */
[----:B------:R-:W-:-:S07]  /*1480*/  DFMA R14, R16, R14, R18 ;  /* 0x0000000e100e722b */ /* 0x000fce0000000012 */
[----:B------:R-:W-:Y:S05]  /*1490*/  @P0 BRA `(.L_x_16) ;  /* 0x00000000006c0947 */ /* 0x000fea0003800000 */
[----:B------:R-:W-:-:S04]  /*14a0*/  LOP3.LUT R5, R7, 0x7ff00000, RZ, 0xc0, !PT ;  /* 0x7ff0000007057812 */ /* 0x000fc800078ec0ff */
[CC--:B------:R-:W-:Y:S02]  /*14b0*/  VIADDMNMX R4, R10.reuse, -R5.reuse, 0xb9600000, !PT ;  /* 0xb96000000a047446 */ /* 0x0c0fe40007800905 */
[----:B------:R-:W-:Y:S02]  /*14c0*/  ISETP.GE.U32.AND P0, PT, R10, R5, PT ;  /* 0x000000050a00720c */ /* 0x000fe40003f06070 */
[----:B------:R-:W-:Y:S02]  /*14d0*/  VIMNMX R4, PT, PT, R4, 0x46a00000, PT ;  /* 0x46a0000004047848 */ /* 0x000fe40003fe0100 */
[----:B------:R-:W-:-:S04]  /*14e0*/  SEL R11, R11, 0x63400000, !P0 ;  /* 0x634000000b0b7807 */ /* 0x000fc80004000000 */
[----:B------:R-:W-:Y:S02]  /*14f0*/  IADD3 R16, PT, PT, -R11, R4, RZ ;  /* 0x000000040b107210 */ /* 0x000fe40007ffe1ff */
[----:B------:R-:W-:-:S03]  /*1500*/  MOV R4, RZ ;  /* 0x000000ff00047202 */ /* 0x000fc60000000f00 */
[----:B------:R-:W-:-:S06]  /*1510*/  VIADD R5, R16, 0x7fe00000 ;  /* 0x7fe0000010057836 */ /* 0x000fcc0000000000 */
[----:B------:R-:W-:-:S10]  /*1520*/  DMUL R10, R14, R4 ;  /* 0x000000040e0a7228 */ /* 0x000fd40000000000 */
[----:B------:R-:W-:-:S13]  /*1530*/  FSETP.GTU.AND P0, PT, |R11|, 1.469367938527859385e-39, PT ;  /* 0x001000000b00780b */ /* 0x000fda0003f0c200 */
[----:B------:R-:W-:Y:S05]  /*1540*/  @P0 BRA `(.L_x_17) ;  /* 0x0000000000940947 */ /* 0x000fea0003800000 */
[----:B------:R-:W-:Y:S01]  /*1550*/  DFMA R2, R14, -R2, R8 ;  /* 0x800000020e02722b */ /* 0x000fe20000000008 */
[----:B------:R-:W-:-:S09]  /*1560*/  IMAD.MOV.U32 R4, RZ, RZ, RZ ;  /* 0x000000ffff047224 */ /* 0x000fd200078e00ff */
[C---:B------:R-:W-:Y:S02]  /*1570*/  FSETP.NEU.AND P0, PT, R3.reuse, RZ, PT ;  /* 0x000000ff0300720b */ /* 0x040fe40003f0d000 */
[----:B------:R-:W-:-:S04]  /*1580*/  LOP3.LUT R7, R3, 0x80000000, R7, 0x48, !PT ;  /* 0x8000000003077812 */ /* 0x000fc800078e4807 */
[----:B------:R-:W-:-:S07]  /*1590*/  LOP3.LUT R5, R7, R5, RZ, 0xfc, !PT ;  /* 0x0000000507057212 */ /* 0x000fce00078efcff */
[----:B------:R-:W-:Y:S05]  /*15a0*/  @!P0 BRA `(.L_x_17) ;  /* 0x00000000007c8947 */ /* 0x000fea0003800000 */
[----:B------:R-:W-:Y:S01]  /*15b0*/  IADD3 R3, PT, PT, -R16, RZ, RZ ;  /* 0x000000ff10037210 */ /* 0x000fe20007ffe1ff */
[----:B------:R-:W-:Y:S01]  /*15c0*/  IMAD.MOV.U32 R2, RZ, RZ, RZ ;  /* 0x000000ffff027224 */ /* 0x000fe200078e00ff */
[----:B------:R-:W-:-:S05]  /*15d0*/  DMUL.RP R4, R14, R4 ;  /* 0x000000040e047228 */ /* 0x000fca0000008000 */
[----:B------:R-:W-:-:S05]  /*15e0*/  DFMA R2, R10, -R2, R14 ;  /* 0x800000020a02722b */ /* 0x000fca000000000e */
[----:B------:R-:W-:Y:S02]  /*15f0*/  LOP3.LUT R7, R5, R7, RZ, 0x3c, !PT ;  /* 0x0000000705077212 */ /* 0x000fe400078e3cff */
[----:B------:R-:W-:-:S04]  /*1600*/  IADD3 R2, PT, PT, -R16, -0x43300000, RZ ;  /* 0xbcd0000010027810 */ /* 0x000fc80007ffe1ff */
[----:B------:R-:W-:-:S04]  /*1610*/  FSETP.NEU.AND P0, PT, |R3|, R2, PT ;  /* 0x000000020300720b */ /* 0x000fc80003f0d200 */
[----:B------:R-:W-:Y:S02]  /*1620*/  FSEL R10, R4, R10, !P0 ;  /* 0x0000000a040a7208 */ /* 0x000fe40004000000 */
[----:B------:R-:W-:Y:S01]  /*1630*/  FSEL R11, R7, R11, !P0 ;  /* 0x0000000b070b7208 */ /* 0x000fe20004000000 */
[----:B------:R-:W-:Y:S06]  /*1640*/  BRA `(.L_x_17) ;  /* 0x0000000000547947 */ /* 0x000fec0003800000 */
.L_x_16:
[----:B------:R-:W-:-:S14]  /*1650*/  DSETP.NAN.AND P0, PT, R4, R4, PT ;  /* 0x000000040400722a */ /* 0x000fdc0003f08000 */
[----:B------:R-:W-:Y:S05]  /*1660*/  @P0 BRA `(.L_x_18) ;  /* 0x0000000000440947 */ /* 0x000fea0003800000 */
[----:B------:R-:W-:-:S14]  /*1670*/  DSETP.NAN.AND P0, PT, R6, R6, PT ;  /* 0x000000060600722a */ /* 0x000fdc0003f08000 */
[----:B------:R-:W-:Y:S05]  /*1680*/  @P0 BRA `(.L_x_19) ;  /* 0x0000000000300947 */ /* 0x000fea0003800000 */
[----:B------:R-:W-:Y:S01]  /*1690*/  ISETP.NE.AND P0, PT, R21, R20, PT ;  /* 0x000000141500720c */ /* 0x000fe20003f05270 */
[----:B------:R-:W-:Y:S01]  /*16a0*/  IMAD.MOV.U32 R11, RZ, RZ, -0x80000 ;  /* 0xfff80000ff0b7424 */ /* 0x000fe200078e00ff */
[----:B------:R-:W-:-:S11]  /*16b0*/  MOV R10, 0x0 ;  /* 0x00000000000a7802 */ /* 0x000fd60000000f00 */
[----:B------:R-:W-:Y:S05]  /*16c0*/  @!P0 BRA `(.L_x_17) ;  /* 0x0000000000348947 */ /* 0x000fea0003800000 */
[----:B------:R-:W-:Y:S02]  /*16d0*/  ISETP.NE.AND P0, PT, R21, 0x7ff00000, PT ;  /* 0x7ff000001500780c */ /* 0x000fe40003f05270 */
[----:B------:R-:W-:Y:S02]  /*16e0*/  LOP3.LUT R11, R5, 0x80000000, R7, 0x48, !PT ;  /* 0x80000000050b7812 */ /* 0x000fe400078e4807 */
[----:B------:R-:W-:-:S13]  /*16f0*/  ISETP.EQ.OR P0, PT, R20, RZ, !P0 ;  /* 0x000000ff1400720c */ /* 0x000fda0004702670 */
[----:B------:R-:W-:Y:S02]  /*1700*/  @P0 LOP3.LUT R2, R11, 0x7ff00000, RZ, 0xfc, !PT ;  /* 0x7ff000000b020812 */ /* 0x000fe400078efcff */
[----:B------:R-:W-:Y:S01]  /*1710*/  @!P0 MOV R10, RZ ;  /* 0x000000ff000a8202 */ /* 0x000fe20000000f00 */
[----:B------:R-:W-:Y:S01]  /*1720*/  @P0 IMAD.MOV.U32 R10, RZ, RZ, RZ ;  /* 0x000000ffff0a0224 */ /* 0x000fe200078e00ff */
[----:B------:R-:W-:Y:S01]  /*1730*/  @P0 MOV R11, R2 ;  /* 0x00000002000b0202 */ /* 0x000fe20000000f00 */
[----:B------:R-:W-:Y:S06]  /*1740*/  BRA `(.L_x_17) ;  /* 0x0000000000147947 */ /* 0x000fec0003800000 */
.L_x_19:
[----:B------:R-:W-:Y:S01]  /*1750*/  LOP3.LUT R11, R7, 0x80000, RZ, 0xfc, !PT ;  /* 0x00080000070b7812 */ /* 0x000fe200078efcff */
[----:B------:R-:W-:Y:S01]  /*1760*/  IMAD.MOV.U32 R10, RZ, RZ, R6 ;  /* 0x000000ffff0a7224 */ /* 0x000fe200078e0006 */
[----:B------:R-:W-:Y:S06]  /*1770*/  BRA `(.L_x_17) ;  /* 0x0000000000087947 */ /* 0x000fec0003800000 */
.L_x_18:
[----:B------:R-:W-:Y:S02]  /*1780*/  LOP3.LUT R11, R5, 0x80000, RZ, 0xfc, !PT ;  /* 0x00080000050b7812 */ /* 0x000fe400078efcff */
[----:B------:R-:W-:-:S07]  /*1790*/  MOV R10, R4 ;  /* 0x00000004000a7202 */ /* 0x000fce0000000f00 */
.L_x_17:
[----:B------:R-:W-:Y:S05]  /*17a0*/  BSYNC.RECONVERGENT B1 ;  /* 0x0000000000017941 */ /* 0x000fea0003800200 */
.L_x_15:
[----:B------:R-:W-:Y:S02]  /*17b0*/  HFMA2 R3, -RZ, RZ, 0, 0 ;  /* 0x00000000ff037431 */ /* 0x000fe400000001ff */
[----:B------:R-:W-:-:S04]  /*17c0*/  IMAD.MOV.U32 R2, RZ, RZ, R0 ;  /* 0x000000ffff027224 */ /* 0x000fc800078e0000 */
[----:B------:R-:W-:Y:S05]  /*17d0*/  RET.REL.NODEC R2 `(_Z10avg_kernelPdiidS_) ;  /* 0xffffffe802087950 */ /* 0x000fea0003c3ffff */
.L_x_20:
[----:B------:R-:W-:-:S00]  /*17e0*/  BRA `(.L_x_20) ;  /* 0xfffffffc00fc7947 */ /* 0x000fc0000383ffff */
[----:B------:R-:W-:-:S00]  /*17f0*/  NOP ;  /* 0x0000000000007918 */ /* 0x000fc00000000000 */
        /* <DEDUP_REMOVED lines=8> */
.L_x_21:


//--------------------- .nv.shared.reserved.0     --------------------------
	.section	.nv.shared.reserved.0,"aw",@nobits
	.weak		__nv_reservedSMEM_offset_0_alias
	.size		__nv_reservedSMEM_offset_0_alias, 0, 64
	.other		__nv_reservedSMEM_offset_0_alias,@"STO_CUDA_RESERVED_SHARED STV_DEFAULT"
__nv_reservedSMEM_offset_0_alias:
	.zero		0
	.zero		64


//--------------------- .nv.constant0._Z10avg_kernelPdiidS_ --------------------------
	.section	.nv.constant0._Z10avg_kernelPdiidS_,"a",@progbits
	.sectionflags	@""
	.align	4
.nv.constant0._Z10avg_kernelPdiidS_:
	.zero		928


//--------------------- SYMBOLS --------------------------

	.type		.nv.reservedSmem.offset0,@object
	.size		.nv.reservedSmem.offset0,0x4
